//
// Generated by NVIDIA NVVM Compiler
//
// Compiler Build ID: CL-36424714
// Cuda compilation tools, release 13.0, V13.0.88
// Based on NVVM 20.0.0
//

.version 9.0
.target sm_100
.address_size 64

	// .globl	_Z27coalescedMemoryAccessKernelPiS_i

.visible .entry _Z27coalescedMemoryAccessKernelPiS_i(
	.param .u64 .ptr .align 1 _Z27coalescedMemoryAccessKernelPiS_i_param_0,
	.param .u64 .ptr .align 1 _Z27coalescedMemoryAccessKernelPiS_i_param_1,
	.param .u32 _Z27coalescedMemoryAccessKernelPiS_i_param_2
)
{
	.reg .pred 	%p<2>;
	.reg .b32 	%r<7>;
	.reg .b64 	%rd<8>;

	ld.param.u64 	%rd1, [_Z27coalescedMemoryAccessKernelPiS_i_param_0];
	ld.param.u64 	%rd2, [_Z27coalescedMemoryAccessKernelPiS_i_param_1];
	ld.param.u32 	%r2, [_Z27coalescedMemoryAccessKernelPiS_i_param_2];
	mov.u32 	%r3, %ctaid.x;
	mov.u32 	%r4, %ntid.x;
	mov.u32 	%r5, %tid.x;
	mad.lo.s32 	%r1, %r3, %r4, %r5;
	setp.ge.s32 	%p1, %r1, %r2;
	@%p1 bra 	$L__BB0_2;
	cvta.to.global.u64 	%rd3, %rd1;
	cvta.to.global.u64 	%rd4, %rd2;
	mul.wide.s32 	%rd5, %r1, 4;
	add.s64 	%rd6, %rd3, %rd5;
	ld.global.u32 	%r6, [%rd6];
	add.s64 	%rd7, %rd4, %rd5;
	st.global.u32 	[%rd7], %r6;
$L__BB0_2:
	ret;

}


// ===== COMPILED SASS (sm_100) =====

	.target	sm_100

	.elftype	@"ET_EXEC"


//--------------------- .note.nv.tkinfo           --------------------------
	.section	.note.nv.tkinfo,"",@"SHT_NOTE"
	.sectionflags	@"SHF_NOTE_NV_TKINFO"
	.tkinfo
        /*0018*/ 	.word	0x00000002
        /*0030*/ 	.string	""
        /*0030*/ 	.string	"ptxas"
        /*0030*/ 	.string	"Cuda compilation tools, release 13.0, V13.0.88"
        /*0030*/ 	.string	"Build cuda_13.0.r13.0/compiler.36424714_0"
        /*0030*/ 	.string	"-arch sm_100 -m 64 "



//--------------------- .note.nv.cuinfo           --------------------------
	.section	.note.nv.cuinfo,"",@"SHT_NOTE"
	.sectionflags	@"SHF_NOTE_NV_CUINFO"
        /*0018*/ 	.short	0x0002
        /*001a*/ 	.short	0x0064
        /*001c*/ 	.short	0x0082
	.zero		2


//--------------------- .nv.info                  --------------------------
	.section	.nv.info,"",@"SHT_CUDA_INFO"
	.align	4


	//----- nvinfo : EIATTR_REGCOUNT
	.align		4
        /*0000*/ 	.byte	0x04, 0x2f
        /*0002*/ 	.short	(.L_1 - .L_0)
	.align		4
.L_0:
        /*0004*/ 	.word	index@(_Z27coalescedMemoryAccessKernelPiS_i)
        /*0008*/ 	.word	0x0000000a


	//----- nvinfo : EIATTR_FRAME_SIZE
	.align		4
.L_1:
        /*000c*/ 	.byte	0x04, 0x11
        /*000e*/ 	.short	(.L_3 - .L_2)
	.align		4
.L_2:
        /*0010*/ 	.word	index@(_Z27coalescedMemoryAccessKernelPiS_i)
        /*0014*/ 	.word	0x00000000


	//----- nvinfo : EIATTR_MIN_STACK_SIZE
	.align		4
.L_3:
        /*0018*/ 	.byte	0x04, 0x12
        /*001a*/ 	.short	(.L_5 - .L_4)
	.align		4
.L_4:
        /*001c*/ 	.word	index@(_Z27coalescedMemoryAccessKernelPiS_i)
        /*0020*/ 	.word	0x00000000
.L_5:


//--------------------- .nv.compat                --------------------------
	.section	.nv.compat,"",@"SHT_CUDA_COMPAT_INFO"
	.align	4
        /*0000*/ 	.byte	0x02, 0x09, 0x00, 0x00, 0x02, 0x02, 0x01, 0x00, 0x02, 0x05, 0x05, 0x00, 0x03, 0x07, 0x01, 0x01
        /*0010*/ 	.byte	0x02, 0x03, 0x00, 0x00, 0x02, 0x06, 0x01, 0x00, 0x04, 0x0b, 0x08, 0x00, 0x09, 0x00, 0x00, 0x00
        /*0020*/ 	.byte	0x00, 0x00, 0x00, 0x00


//--------------------- .nv.info._Z27coalescedMemoryAccessKernelPiS_i --------------------------
	.section	.nv.info._Z27coalescedMemoryAccessKernelPiS_i,"",@"SHT_CUDA_INFO"
	.sectionflags	@""
	.align	4


	//----- nvinfo : EIATTR_CUDA_API_VERSION
	.align		4
        /*0000*/ 	.byte	0x04, 0x37
        /*0002*/ 	.short	(.L_7 - .L_6)
.L_6:
        /*0004*/ 	.word	0x00000082


	//----- nvinfo : EIATTR_KPARAM_INFO
	.align		4
.L_7:
        /*0008*/ 	.byte	0x04, 0x17
        /*000a*/ 	.short	(.L_9 - .L_8)
.L_8:
        /*000c*/ 	.word	0x00000000
        /*0010*/ 	.short	0x0002
        /*0012*/ 	.short	0x0010
        /*0014*/ 	.byte	0x00, 0xf0, 0x11, 0x00


	//----- nvinfo : EIATTR_KPARAM_INFO
	.align		4
.L_9:
        /*0018*/ 	.byte	0x04, 0x17
        /*001a*/ 	.short	(.L_11 - .L_10)
.L_10:
        /*001c*/ 	.word	0x00000000
        /*0020*/ 	.short	0x0001
        /*0022*/ 	.short	0x0008
        /*0024*/ 	.byte	0x00, 0xf5, 0x21, 0x00


	//----- nvinfo : EIATTR_KPARAM_INFO
	.align		4
.L_11:
        /*0028*/ 	.byte	0x04, 0x17
        /*002a*/ 	.short	(.L_13 - .L_12)
.L_12:
        /*002c*/ 	.word	0x00000000
        /*0030*/ 	.short	0x0000
        /*0032*/ 	.short	0x0000
        /*0034*/ 	.byte	0x00, 0xf5, 0x21, 0x00


	//----- nvinfo : EIATTR_SPARSE_MMA_MASK
	.align		4
.L_13:
        /*0038*/ 	.byte	0x03, 0x50
        /*003a*/ 	.short	0x0000


	//----- nvinfo : EIATTR_MAXREG_COUNT
	.align		4
        /*003c*/ 	.byte	0x03, 0x1b
        /*003e*/ 	.short	0x00ff


	//----- nvinfo : EIATTR_MERCURY_ISA_VERSION
	.align		4
        /*0040*/ 	.byte	0x03, 0x5f
        /*0042*/ 	.short	0x0101


	//----- nvinfo : EIATTR_VRC_CTA_INIT_COUNT
	.align		4
        /*0044*/ 	.byte	0x02, 0x4a
	.zero		1
	.zero		1


	//----- nvinfo : EIATTR_EXIT_INSTR_OFFSETS
	.align		4
        /*0048*/ 	.byte	0x04, 0x1c
        /*004a*/ 	.short	(.L_15 - .L_14)


	//   ....[0]....
.L_14:
        /*004c*/ 	.word	0x00000070


	//   ....[1]....
        /*0050*/ 	.word	0x000000f0


	//----- nvinfo : EIATTR_CBANK_PARAM_SIZE
	.align		4
.L_15:
        /*0054*/ 	.byte	0x03, 0x19
        /*0056*/ 	.short	0x0014


	//----- nvinfo : EIATTR_PARAM_CBANK
	.align		4
        /*0058*/ 	.byte	0x04, 0x0a
        /*005a*/ 	.short	(.L_17 - .L_16)
	.align		4
.L_16:
        /*005c*/ 	.word	index@(.nv.constant0._Z27coalescedMemoryAccessKernelPiS_i)
        /*0060*/ 	.short	0x0380
        /*0062*/ 	.short	0x0014


	//----- nvinfo : EIATTR_SW_WAR
	.align		4
.L_17:
        /*0064*/ 	.byte	0x04, 0x36
        /*0066*/ 	.short	(.L_19 - .L_18)
.L_18:
        /*0068*/ 	.word	0x00000008
.L_19:


//--------------------- .nv.callgraph             --------------------------
	.section	.nv.callgraph,"",@"SHT_CUDA_CALLGRAPH"
	.align	4
	.sectionentsize	8
	.align		4
        /*0000*/ 	.word	0x00000000
	.align		4
        /*0004*/ 	.word	0xffffffff
	.align		4
        /*0008*/ 	.word	0x00000000
	.align		4
        /*000c*/ 	.word	0xfffffffe
	.align		4
        /*0010*/ 	.word	0x00000000
	.align		4
        /*0014*/ 	.word	0xfffffffd
	.align		4
        /*0018*/ 	.word	0x00000000
	.align		4
        /*001c*/ 	.word	0xfffffffc


//--------------------- .text._Z27coalescedMemoryAccessKernelPiS_i --------------------------
	.section	.text._Z27coalescedMemoryAccessKernelPiS_i,"ax",@progbits
	.align	128
        .global         _Z27coalescedMemoryAccessKernelPiS_i
        .type           _Z27coalescedMemoryAccessKernelPiS_i,@function
        .size           _Z27coalescedMemoryAccessKernelPiS_i,(.L_x_1 - _Z27coalescedMemoryAccessKernelPiS_i)
        .other          _Z27coalescedMemoryAccessKernelPiS_i,@"STO_CUDA_ENTRY STV_DEFAULT"
_Z27coalescedMemoryAccessKernelPiS_i:
.text._Z27coalescedMemoryAccessKernelPiS_i:
[----:B------:R-:W-:Y:S01]  /*0000*/  LDC R1, c[0x0][0x37c] ;  /* 0x0000df00ff017b82 */ /* 0x000fe20000000800 */
[----:B------:R-:W0:Y:S07]  /*0010*/  S2R R0, SR_TID.X ;  /* 0x0000000000007919 */ /* 0x000e2e0000002100 */
[----:B------:R-:W0:Y:S01]  /*0020*/  S2UR UR4, SR_CTAID.X ;  /* 0x00000000000479c3 */ /* 0x000e220000002500 */
[----:B------:R-:W1:Y:S07]  /*0030*/  LDCU UR5, c[0x0][0x390] ;  /* 0x00007200ff0577ac */ /* 0x000e6e0008000800 */
[----:B------:R-:W0:Y:S02]  /*0040*/  LDC R7, c[0x0][0x360] ;  /* 0x0000d800ff077b82 */ /* 0x000e240000000800 */
[----:B0-----:R-:W-:-:S05]  /*0050*/  IMAD R7, R7, UR4, R0 ;  /* 0x0000000407077c24 */ /* 0x001fca000f8e0200 */
[----:B-1----:R-:W-:-:S13]  /*0060*/  ISETP.GE.AND P0, PT, R7, UR5, PT ;  /* 0x0000000507007c0c */ /* 0x002fda000bf06270 */
[----:B------:R-:W-:Y:S05]  /*0070*/  @P0 EXIT ;  /* 0x000000000000094d */ /* 0x000fea0003800000 */
[----:B------:R-:W0:Y:S01]  /*0080*/  LDC.64 R2, c[0x0][0x380] ;  /* 0x0000e000ff027b82 */ /* 0x000e220000000a00 */
[----:B------:R-:W1:Y:S07]  /*0090*/  LDCU.64 UR4, c[0x0][0x358] ;  /* 0x00006b00ff0477ac */ /* 0x000e6e0008000a00 */
[----:B------:R-:W2:Y:S01]  /*00a0*/  LDC.64 R4, c[0x0][0x388] ;  /* 0x0000e200ff047b82 */ /* 0x000ea20000000a00 */
[----:B0-----:R-:W-:-:S06]  /*00b0*/  IMAD.WIDE R2, R7, 0x4, R2 ;  /* 0x0000000407027825 */ /* 0x001fcc00078e0202 */
[----:B-1----:R-:W3:Y:S01]  /*00c0*/  LDG.E R3, desc[UR4][R2.64] ;  /* 0x0000000402037981 */ /* 0x002ee2000c1e1900 */
[----:B--2---:R-:W-:-:S05]  /*00d0*/  IMAD.WIDE R4, R7, 0x4, R4 ;  /* 0x0000000407047825 */ /* 0x004fca00078e0204 */
[----:B---3--:R-:W-:Y:S01]  /*00e0*/  STG.E desc[UR4][R4.64], R3 ;  /* 0x0000000304007986 */ /* 0x008fe2000c101904 */
[----:B------:R-:W-:Y:S05]  /*00f0*/  EXIT ;  /* 0x000000000000794d */ /* 0x000fea0003800000 */
.L_x_0:
[----:B------:R-:W-:-:S00]  /*0100*/  BRA `(.L_x_0) ;  /* 0xfffffffc00fc7947 */ /* 0x000fc0000383ffff */
[----:B------:R-:W-:-:S00]  /*0110*/  NOP ;  /* 0x0000000000007918 */ /* 0x000fc00000000000 */
        /* <DEDUP_REMOVED lines=14> */
.L_x_1:


//--------------------- .nv.shared.reserved.0     --------------------------
	.section	.nv.shared.reserved.0,"aw",@nobits
	.weak		__nv_reservedSMEM_offset_0_alias
	.size		__nv_reservedSMEM_offset_0_alias, 0, 64
	.other		__nv_reservedSMEM_offset_0_alias,@"STO_CUDA_RESERVED_SHARED STV_DEFAULT"
__nv_reservedSMEM_offset_0_alias:
	.zero		0
	.zero		64


//--------------------- .nv.constant0._Z27coalescedMemoryAccessKernelPiS_i --------------------------
	.section	.nv.constant0._Z27coalescedMemoryAccessKernelPiS_i,"a",@progbits
	.sectionflags	@""
	.align	4
.nv.constant0._Z27coalescedMemoryAccessKernelPiS_i:
	.zero		916


//--------------------- SYMBOLS --------------------------

	.type		.nv.reservedSmem.offset0,@object
	.size		.nv.reservedSmem.offset0,0x4
